//
// Generated by NVIDIA NVVM Compiler
//
// Compiler Build ID: CL-36424714
// Cuda compilation tools, release 13.0, V13.0.88
// Based on NVVM 20.0.0
//

.version 9.0
.target sm_100
.address_size 64

	// .globl	_Z9addKernelPiPKiS1_

.visible .entry _Z9addKernelPiPKiS1_(
	.param .u64 .ptr .align 1 _Z9addKernelPiPKiS1__param_0,
	.param .u64 .ptr .align 1 _Z9addKernelPiPKiS1__param_1,
	.param .u64 .ptr .align 1 _Z9addKernelPiPKiS1__param_2
)
{
	.reg .b32 	%r<5>;
	.reg .b64 	%rd<11>;

	ld.param.u64 	%rd1, [_Z9addKernelPiPKiS1__param_0];
	ld.param.u64 	%rd2, [_Z9addKernelPiPKiS1__param_1];
	ld.param.u64 	%rd3, [_Z9addKernelPiPKiS1__param_2];
	cvta.to.global.u64 	%rd4, %rd1;
	cvta.to.global.u64 	%rd5, %rd3;
	cvta.to.global.u64 	%rd6, %rd2;
	mov.u32 	%r1, %tid.x;
	mul.wide.u32 	%rd7, %r1, 4;
	add.s64 	%rd8, %rd6, %rd7;
	ld.global.u32 	%r2, [%rd8];
	add.s64 	%rd9, %rd5, %rd7;
	ld.global.u32 	%r3, [%rd9];
	add.s32 	%r4, %r3, %r2;
	add.s64 	%rd10, %rd4, %rd7;
	st.global.u32 	[%rd10], %r4;
	ret;

}
	// .globl	_Z4convPfS_S_iii
.visible .entry _Z4convPfS_S_iii(
	.param .u64 .ptr .align 1 _Z4convPfS_S_iii_param_0,
	.param .u64 .ptr .align 1 _Z4convPfS_S_iii_param_1,
	.param .u64 .ptr .align 1 _Z4convPfS_S_iii_param_2,
	.param .u32 _Z4convPfS_S_iii_param_3,
	.param .u32 _Z4convPfS_S_iii_param_4,
	.param .u32 _Z4convPfS_S_iii_param_5
)
{
	.reg .pred 	%p<58>;
	.reg .b32 	%r<30>;
	.reg .b32 	%f<37>;
	.reg .b64 	%rd<32>;

	ld.param.u64 	%rd11, [_Z4convPfS_S_iii_param_0];
	ld.param.u64 	%rd12, [_Z4convPfS_S_iii_param_1];
	ld.param.u64 	%rd10, [_Z4convPfS_S_iii_param_2];
	ld.param.u32 	%r11, [_Z4convPfS_S_iii_param_3];
	ld.param.u32 	%r12, [_Z4convPfS_S_iii_param_4];
	ld.param.u32 	%r13, [_Z4convPfS_S_iii_param_5];
	cvta.to.global.u64 	%rd1, %rd12;
	cvta.to.global.u64 	%rd2, %rd11;
	mov.u32 	%r14, %tid.x;
	mov.u32 	%r15, %ctaid.x;
	mov.u32 	%r16, %ntid.x;
	mad.lo.s32 	%r1, %r15, %r16, %r14;
	mul.lo.s32 	%r17, %r12, %r11;
	setp.ge.s32 	%p2, %r1, %r17;
	@%p2 bra 	$L__BB1_19;
	cvta.to.global.u64 	%rd13, %rd10;
	div.s32 	%r18, %r1, %r11;
	mul.lo.s32 	%r19, %r18, %r11;
	sub.s32 	%r20, %r1, %r19;
	shr.u32 	%r21, %r13, 31;
	add.s32 	%r22, %r13, %r21;
	shr.s32 	%r23, %r22, 1;
	sub.s32 	%r2, %r18, %r23;
	sub.s32 	%r3, %r20, %r23;
	mul.wide.s32 	%rd14, %r1, 4;
	add.s64 	%rd3, %rd13, %rd14;
	setp.ge.s32 	%p3, %r2, %r12;
	mul.lo.s32 	%r4, %r2, %r11;
	or.b32  	%r24, %r2, %r3;
	setp.lt.s32 	%p4, %r24, 0;
	setp.ge.s32 	%p5, %r3, %r11;
	or.pred  	%p6, %p5, %p3;
	or.pred  	%p7, %p6, %p4;
	@%p7 bra 	$L__BB1_3;
	add.s32 	%r25, %r3, %r4;
	mul.wide.s32 	%rd15, %r25, 4;
	add.s64 	%rd16, %rd2, %rd15;
	ld.global.f32 	%f1, [%rd16];
	ld.global.f32 	%f2, [%rd1];
	ld.global.f32 	%f3, [%rd3];
	fma.rn.f32 	%f4, %f1, %f2, %f3;
	st.global.f32 	[%rd3], %f4;
$L__BB1_3:
	setp.ge.s32 	%p8, %r2, %r12;
	setp.lt.s32 	%p9, %r2, 0;
	add.s32 	%r5, %r3, 1;
	setp.lt.s32 	%p10, %r3, -1;
	or.pred  	%p11, %p9, %p10;
	or.pred  	%p12, %p8, %p11;
	setp.ge.s32 	%p13, %r5, %r11;
	cvt.s64.s32 	%rd17, %r4;
	cvt.s64.s32 	%rd4, %r3;
	add.s64 	%rd18, %rd4, %rd17;
	shl.b64 	%rd19, %rd18, 2;
	add.s64 	%rd5, %rd2, %rd19;
	or.pred  	%p14, %p12, %p13;
	@%p14 bra 	$L__BB1_5;
	ld.global.f32 	%f5, [%rd5+4];
	ld.global.f32 	%f6, [%rd1+4];
	ld.global.f32 	%f7, [%rd3];
	fma.rn.f32 	%f8, %f5, %f6, %f7;
	st.global.f32 	[%rd3], %f8;
$L__BB1_5:
	setp.ge.s32 	%p15, %r2, %r12;
	setp.lt.s32 	%p16, %r2, 0;
	add.s32 	%r6, %r3, 2;
	setp.lt.s32 	%p17, %r3, -2;
	or.pred  	%p18, %p16, %p17;
	or.pred  	%p19, %p15, %p18;
	setp.ge.s32 	%p20, %r6, %r11;
	or.pred  	%p21, %p19, %p20;
	@%p21 bra 	$L__BB1_7;
	ld.global.f32 	%f9, [%rd5+8];
	ld.global.f32 	%f10, [%rd1+8];
	ld.global.f32 	%f11, [%rd3];
	fma.rn.f32 	%f12, %f9, %f10, %f11;
	st.global.f32 	[%rd3], %f12;
$L__BB1_7:
	setp.lt.s32 	%p22, %r3, %r11;
	add.s32 	%r7, %r2, 1;
	setp.lt.s32 	%p23, %r2, -1;
	setp.ge.s32 	%p24, %r7, %r12;
	add.s32 	%r8, %r4, %r11;
	setp.gt.s32 	%p25, %r3, -1;
	and.pred  	%p1, %p25, %p22;
	not.pred 	%p26, %p1;
	or.pred  	%p27, %p26, %p23;
	mul.wide.s32 	%rd20, %r13, 4;
	add.s64 	%rd6, %rd1, %rd20;
	or.pred  	%p28, %p27, %p24;
	@%p28 bra 	$L__BB1_9;
	add.s32 	%r26, %r3, %r8;
	mul.wide.s32 	%rd21, %r26, 4;
	add.s64 	%rd22, %rd2, %rd21;
	ld.global.f32 	%f13, [%rd22];
	ld.global.f32 	%f14, [%rd6];
	ld.global.f32 	%f15, [%rd3];
	fma.rn.f32 	%f16, %f13, %f14, %f15;
	st.global.f32 	[%rd3], %f16;
$L__BB1_9:
	setp.ge.s32 	%p29, %r7, %r12;
	setp.ge.s32 	%p30, %r5, %r11;
	min.s32 	%r27, %r2, %r3;
	setp.lt.s32 	%p31, %r27, -1;
	or.pred  	%p32, %p29, %p30;
	cvt.s64.s32 	%rd23, %r8;
	add.s64 	%rd24, %rd4, %rd23;
	shl.b64 	%rd25, %rd24, 2;
	add.s64 	%rd7, %rd2, %rd25;
	or.pred  	%p33, %p32, %p31;
	@%p33 bra 	$L__BB1_11;
	ld.global.f32 	%f17, [%rd7+4];
	ld.global.f32 	%f18, [%rd6+4];
	ld.global.f32 	%f19, [%rd3];
	fma.rn.f32 	%f20, %f17, %f18, %f19;
	st.global.f32 	[%rd3], %f20;
$L__BB1_11:
	setp.ge.s32 	%p34, %r7, %r12;
	setp.lt.s32 	%p35, %r2, -1;
	setp.ge.s32 	%p36, %r6, %r11;
	setp.lt.s32 	%p37, %r3, -2;
	or.pred  	%p38, %p35, %p37;
	or.pred  	%p39, %p34, %p38;
	or.pred  	%p40, %p39, %p36;
	@%p40 bra 	$L__BB1_13;
	ld.global.f32 	%f21, [%rd7+8];
	ld.global.f32 	%f22, [%rd6+8];
	ld.global.f32 	%f23, [%rd3];
	fma.rn.f32 	%f24, %f21, %f22, %f23;
	st.global.f32 	[%rd3], %f24;
$L__BB1_13:
	add.s32 	%r9, %r2, 2;
	setp.lt.s32 	%p41, %r2, -2;
	setp.ge.s32 	%p42, %r9, %r12;
	add.s32 	%r10, %r8, %r11;
	or.pred  	%p44, %p26, %p41;
	add.s64 	%rd8, %rd6, %rd20;
	or.pred  	%p45, %p44, %p42;
	@%p45 bra 	$L__BB1_15;
	add.s32 	%r28, %r3, %r10;
	mul.wide.s32 	%rd27, %r28, 4;
	add.s64 	%rd28, %rd2, %rd27;
	ld.global.f32 	%f25, [%rd28];
	ld.global.f32 	%f26, [%rd8];
	ld.global.f32 	%f27, [%rd3];
	fma.rn.f32 	%f28, %f25, %f26, %f27;
	st.global.f32 	[%rd3], %f28;
$L__BB1_15:
	setp.ge.s32 	%p46, %r9, %r12;
	setp.lt.s32 	%p47, %r2, -2;
	setp.ge.s32 	%p48, %r5, %r11;
	setp.lt.s32 	%p49, %r3, -1;
	or.pred  	%p50, %p47, %p49;
	or.pred  	%p51, %p46, %p50;
	cvt.s64.s32 	%rd29, %r10;
	add.s64 	%rd30, %rd4, %rd29;
	shl.b64 	%rd31, %rd30, 2;
	add.s64 	%rd9, %rd2, %rd31;
	or.pred  	%p52, %p51, %p48;
	@%p52 bra 	$L__BB1_17;
	ld.global.f32 	%f29, [%rd9+4];
	ld.global.f32 	%f30, [%rd8+4];
	ld.global.f32 	%f31, [%rd3];
	fma.rn.f32 	%f32, %f29, %f30, %f31;
	st.global.f32 	[%rd3], %f32;
$L__BB1_17:
	setp.ge.s32 	%p53, %r9, %r12;
	setp.ge.s32 	%p54, %r6, %r11;
	setp.lt.s32 	%p55, %r27, -2;
	or.pred  	%p56, %p53, %p54;
	or.pred  	%p57, %p56, %p55;
	@%p57 bra 	$L__BB1_19;
	ld.global.f32 	%f33, [%rd9+8];
	ld.global.f32 	%f34, [%rd8+8];
	ld.global.f32 	%f35, [%rd3];
	fma.rn.f32 	%f36, %f33, %f34, %f35;
	st.global.f32 	[%rd3], %f36;
$L__BB1_19:
	ret;

}


// ===== COMPILED SASS (sm_100) =====

	.target	sm_100

	.elftype	@"ET_EXEC"


//--------------------- .note.nv.tkinfo           --------------------------
	.section	.note.nv.tkinfo,"",@"SHT_NOTE"
	.sectionflags	@"SHF_NOTE_NV_TKINFO"
	.tkinfo
        /*0018*/ 	.word	0x00000002
        /*0030*/ 	.string	""
        /*0030*/ 	.string	"ptxas"
        /*0030*/ 	.string	"Cuda compilation tools, release 13.0, V13.0.88"
        /*0030*/ 	.string	"Build cuda_13.0.r13.0/compiler.36424714_0"
        /*0030*/ 	.string	"-arch sm_100 -m 64 "



//--------------------- .note.nv.cuinfo           --------------------------
	.section	.note.nv.cuinfo,"",@"SHT_NOTE"
	.sectionflags	@"SHF_NOTE_NV_CUINFO"
        /*0018*/ 	.short	0x0002
        /*001a*/ 	.short	0x0064
        /*001c*/ 	.short	0x0082
	.zero		2


//--------------------- .nv.info                  --------------------------
	.section	.nv.info,"",@"SHT_CUDA_INFO"
	.align	4


	//----- nvinfo : EIATTR_REGCOUNT
	.align		4
        /*0000*/ 	.byte	0x04, 0x2f
        /*0002*/ 	.short	(.L_1 - .L_0)
	.align		4
.L_0:
        /*0004*/ 	.word	index@(_Z9addKernelPiPKiS1_)
        /*0008*/ 	.word	0x0000000c


	//----- nvinfo : EIATTR_FRAME_SIZE
	.align		4
.L_1:
        /*000c*/ 	.byte	0x04, 0x11
        /*000e*/ 	.short	(.L_3 - .L_2)
	.align		4
.L_2:
        /*0010*/ 	.word	index@(_Z9addKernelPiPKiS1_)
        /*0014*/ 	.word	0x00000000


	//----- nvinfo : EIATTR_REGCOUNT
	.align		4
.L_3:
        /*0018*/ 	.byte	0x04, 0x2f
        /*001a*/ 	.short	(.L_5 - .L_4)
	.align		4
.L_4:
        /*001c*/ 	.word	index@(_Z4convPfS_S_iii)
        /*0020*/ 	.word	0x0000001a


	//----- nvinfo : EIATTR_FRAME_SIZE
	.align		4
.L_5:
        /*0024*/ 	.byte	0x04, 0x11
        /*0026*/ 	.short	(.L_7 - .L_6)
	.align		4
.L_6:
        /*0028*/ 	.word	index@(_Z4convPfS_S_iii)
        /*002c*/ 	.word	0x00000000


	//----- nvinfo : EIATTR_MIN_STACK_SIZE
	.align		4
.L_7:
        /*0030*/ 	.byte	0x04, 0x12
        /*0032*/ 	.short	(.L_9 - .L_8)
	.align		4
.L_8:
        /*0034*/ 	.word	index@(_Z4convPfS_S_iii)
        /*0038*/ 	.word	0x00000000


	//----- nvinfo : EIATTR_MIN_STACK_SIZE
	.align		4
.L_9:
        /*003c*/ 	.byte	0x04, 0x12
        /*003e*/ 	.short	(.L_11 - .L_10)
	.align		4
.L_10:
        /*0040*/ 	.word	index@(_Z9addKernelPiPKiS1_)
        /*0044*/ 	.word	0x00000000
.L_11:


//--------------------- .nv.compat                --------------------------
	.section	.nv.compat,"",@"SHT_CUDA_COMPAT_INFO"
	.align	4
        /*0000*/ 	.byte	0x02, 0x09, 0x00, 0x00, 0x02, 0x02, 0x01, 0x00, 0x02, 0x05, 0x05, 0x00, 0x03, 0x07, 0x01, 0x01
        /*0010*/ 	.byte	0x02, 0x03, 0x00, 0x00, 0x02, 0x06, 0x01, 0x00, 0x04, 0x0b, 0x08, 0x00, 0x09, 0x00, 0x00, 0x00
        /*0020*/ 	.byte	0x00, 0x00, 0x00, 0x00


//--------------------- .nv.info._Z4convPfS_S_iii --------------------------
	.section	.nv.info._Z4convPfS_S_iii,"",@"SHT_CUDA_INFO"
	.sectionflags	@""
	.align	4


	//----- nvinfo : EIATTR_CUDA_API_VERSION
	.align		4
        /*0000*/ 	.byte	0x04, 0x37
        /*0002*/ 	.short	(.L_13 - .L_12)
.L_12:
        /*0004*/ 	.word	0x00000082


	//----- nvinfo : EIATTR_KPARAM_INFO
	.align		4
.L_13:
        /*0008*/ 	.byte	0x04, 0x17
        /*000a*/ 	.short	(.L_15 - .L_14)
.L_14:
        /*000c*/ 	.word	0x00000000
        /*0010*/ 	.short	0x0005
        /*0012*/ 	.short	0x0020
        /*0014*/ 	.byte	0x00, 0xf0, 0x11, 0x00


	//----- nvinfo : EIATTR_KPARAM_INFO
	.align		4
.L_15:
        /*0018*/ 	.byte	0x04, 0x17
        /*001a*/ 	.short	(.L_17 - .L_16)
.L_16:
        /*001c*/ 	.word	0x00000000
        /*0020*/ 	.short	0x0004
        /*0022*/ 	.short	0x001c
        /*0024*/ 	.byte	0x00, 0xf0, 0x11, 0x00


	//----- nvinfo : EIATTR_KPARAM_INFO
	.align		4
.L_17:
        /*0028*/ 	.byte	0x04, 0x17
        /*002a*/ 	.short	(.L_19 - .L_18)
.L_18:
        /*002c*/ 	.word	0x00000000
        /*0030*/ 	.short	0x0003
        /*0032*/ 	.short	0x0018
        /*0034*/ 	.byte	0x00, 0xf0, 0x11, 0x00


	//----- nvinfo : EIATTR_KPARAM_INFO
	.align		4
.L_19:
        /*0038*/ 	.byte	0x04, 0x17
        /*003a*/ 	.short	(.L_21 - .L_20)
.L_20:
        /*003c*/ 	.word	0x00000000
        /*0040*/ 	.short	0x0002
        /*0042*/ 	.short	0x0010
        /*0044*/ 	.byte	0x00, 0xf5, 0x21, 0x00


	//----- nvinfo : EIATTR_KPARAM_INFO
	.align		4
.L_21:
        /*0048*/ 	.byte	0x04, 0x17
        /*004a*/ 	.short	(.L_23 - .L_22)
.L_22:
        /*004c*/ 	.word	0x00000000
        /*0050*/ 	.short	0x0001
        /*0052*/ 	.short	0x0008
        /*0054*/ 	.byte	0x00, 0xf5, 0x21, 0x00


	//----- nvinfo : EIATTR_KPARAM_INFO
	.align		4
.L_23:
        /*0058*/ 	.byte	0x04, 0x17
        /*005a*/ 	.short	(.L_25 - .L_24)
.L_24:
        /*005c*/ 	.word	0x00000000
        /*0060*/ 	.short	0x0000
        /*0062*/ 	.short	0x0000
        /*0064*/ 	.byte	0x00, 0xf5, 0x21, 0x00


	//----- nvinfo : EIATTR_SPARSE_MMA_MASK
	.align		4
.L_25:
        /*0068*/ 	.byte	0x03, 0x50
        /*006a*/ 	.short	0x0000


	//----- nvinfo : EIATTR_MAXREG_COUNT
	.align		4
        /*006c*/ 	.byte	0x03, 0x1b
        /*006e*/ 	.short	0x00ff


	//----- nvinfo : EIATTR_MERCURY_ISA_VERSION
	.align		4
        /*0070*/ 	.byte	0x03, 0x5f
        /*0072*/ 	.short	0x0101


	//----- nvinfo : EIATTR_VRC_CTA_INIT_COUNT
	.align		4
        /*0074*/ 	.byte	0x02, 0x4a
	.zero		1
	.zero		1


	//----- nvinfo : EIATTR_EXIT_INSTR_OFFSETS
	.align		4
        /*0078*/ 	.byte	0x04, 0x1c
        /*007a*/ 	.short	(.L_27 - .L_26)


	//   ....[0]....
.L_26:
        /*007c*/ 	.word	0x00000080


	//   ....[1]....
        /*0080*/ 	.word	0x000009b0


	//   ....[2]....
        /*0084*/ 	.word	0x00000a10


	//----- nvinfo : EIATTR_CRS_STACK_SIZE
	.align		4
.L_27:
        /*0088*/ 	.byte	0x04, 0x1e
        /*008a*/ 	.short	(.L_29 - .L_28)
.L_28:
        /*008c*/ 	.word	0x00000000


	//----- nvinfo : EIATTR_CBANK_PARAM_SIZE
	.align		4
.L_29:
        /*0090*/ 	.byte	0x03, 0x19
        /*0092*/ 	.short	0x0024


	//----- nvinfo : EIATTR_PARAM_CBANK
	.align		4
        /*0094*/ 	.byte	0x04, 0x0a
        /*0096*/ 	.short	(.L_31 - .L_30)
	.align		4
.L_30:
        /*0098*/ 	.word	index@(.nv.constant0._Z4convPfS_S_iii)
        /*009c*/ 	.short	0x0380
        /*009e*/ 	.short	0x0024


	//----- nvinfo : EIATTR_SW_WAR
	.align		4
.L_31:
        /*00a0*/ 	.byte	0x04, 0x36
        /*00a2*/ 	.short	(.L_33 - .L_32)
.L_32:
        /*00a4*/ 	.word	0x00000008
.L_33:


//--------------------- .nv.info._Z9addKernelPiPKiS1_ --------------------------
	.section	.nv.info._Z9addKernelPiPKiS1_,"",@"SHT_CUDA_INFO"
	.sectionflags	@""
	.align	4


	//----- nvinfo : EIATTR_CUDA_API_VERSION
	.align		4
        /*0000*/ 	.byte	0x04, 0x37
        /*0002*/ 	.short	(.L_35 - .L_34)
.L_34:
        /*0004*/ 	.word	0x00000082


	//----- nvinfo : EIATTR_KPARAM_INFO
	.align		4
.L_35:
        /*0008*/ 	.byte	0x04, 0x17
        /*000a*/ 	.short	(.L_37 - .L_36)
.L_36:
        /*000c*/ 	.word	0x00000000
        /*0010*/ 	.short	0x0002
        /*0012*/ 	.short	0x0010
        /*0014*/ 	.byte	0x00, 0xf5, 0x21, 0x00


	//----- nvinfo : EIATTR_KPARAM_INFO
	.align		4
.L_37:
        /*0018*/ 	.byte	0x04, 0x17
        /*001a*/ 	.short	(.L_39 - .L_38)
.L_38:
        /*001c*/ 	.word	0x00000000
        /*0020*/ 	.short	0x0001
        /*0022*/ 	.short	0x0008
        /*0024*/ 	.byte	0x00, 0xf5, 0x21, 0x00


	//----- nvinfo : EIATTR_KPARAM_INFO
	.align		4
.L_39:
        /*0028*/ 	.byte	0x04, 0x17
        /*002a*/ 	.short	(.L_41 - .L_40)
.L_40:
        /*002c*/ 	.word	0x00000000
        /*0030*/ 	.short	0x0000
        /*0032*/ 	.short	0x0000
        /*0034*/ 	.byte	0x00, 0xf5, 0x21, 0x00


	//----- nvinfo : EIATTR_SPARSE_MMA_MASK
	.align		4
.L_41:
        /*0038*/ 	.byte	0x03, 0x50
        /*003a*/ 	.short	0x0000


	//----- nvinfo : EIATTR_MAXREG_COUNT
	.align		4
        /*003c*/ 	.byte	0x03, 0x1b
        /*003e*/ 	.short	0x00ff


	//----- nvinfo : EIATTR_MERCURY_ISA_VERSION
	.align		4
        /*0040*/ 	.byte	0x03, 0x5f
        /*0042*/ 	.short	0x0101


	//----- nvinfo : EIATTR_VRC_CTA_INIT_COUNT
	.align		4
        /*0044*/ 	.byte	0x02, 0x4a
	.zero		1
	.zero		1


	//----- nvinfo : EIATTR_EXIT_INSTR_OFFSETS
	.align		4
        /*0048*/ 	.byte	0x04, 0x1c
        /*004a*/ 	.short	(.L_43 - .L_42)


	//   ....[0]....
.L_42:
        /*004c*/ 	.word	0x000000d0


	//----- nvinfo : EIATTR_CBANK_PARAM_SIZE
	.align		4
.L_43:
        /*0050*/ 	.byte	0x03, 0x19
        /*0052*/ 	.short	0x0018


	//----- nvinfo : EIATTR_PARAM_CBANK
	.align		4
        /*0054*/ 	.byte	0x04, 0x0a
        /*0056*/ 	.short	(.L_45 - .L_44)
	.align		4
.L_44:
        /*0058*/ 	.word	index@(.nv.constant0._Z9addKernelPiPKiS1_)
        /*005c*/ 	.short	0x0380
        /*005e*/ 	.short	0x0018


	//----- nvinfo : EIATTR_SW_WAR
	.align		4
.L_45:
        /*0060*/ 	.byte	0x04, 0x36
        /*0062*/ 	.short	(.L_47 - .L_46)
.L_46:
        /*0064*/ 	.word	0x00000008
.L_47:


//--------------------- .nv.callgraph             --------------------------
	.section	.nv.callgraph,"",@"SHT_CUDA_CALLGRAPH"
	.align	4
	.sectionentsize	8
	.align		4
        /*0000*/ 	.word	0x00000000
	.align		4
        /*0004*/ 	.word	0xffffffff
	.align		4
        /*0008*/ 	.word	0x00000000
	.align		4
        /*000c*/ 	.word	0xfffffffe
	.align		4
        /*0010*/ 	.word	0x00000000
	.align		4
        /*0014*/ 	.word	0xfffffffd
	.align		4
        /*0018*/ 	.word	0x00000000
	.align		4
        /*001c*/ 	.word	0xfffffffc


//--------------------- .text._Z4convPfS_S_iii    --------------------------
	.section	.text._Z4convPfS_S_iii,"ax",@progbits
	.align	128
        .global         _Z4convPfS_S_iii
        .type           _Z4convPfS_S_iii,@function
        .size           _Z4convPfS_S_iii,(.L_x_6 - _Z4convPfS_S_iii)
        .other          _Z4convPfS_S_iii,@"STO_CUDA_ENTRY STV_DEFAULT"
_Z4convPfS_S_iii:
.text._Z4convPfS_S_iii:
[----:B------:R-:W-:Y:S01]  /*0000*/  LDC R1, c[0x0][0x37c] ;  /* 0x0000df00ff017b82 */ /* 0x000fe20000000800 */
[----:B------:R-:W0:Y:S07]  /*0010*/  S2R R3, SR_TID.X ;  /* 0x0000000000037919 */ /* 0x000e2e0000002100 */
[----:B------:R-:W0:Y:S08]  /*0020*/  S2UR UR4, SR_CTAID.X ;  /* 0x00000000000479c3 */ /* 0x000e300000002500 */
[----:B------:R-:W0:Y:S08]  /*0030*/  LDC R0, c[0x0][0x360] ;  /* 0x0000d800ff007b82 */ /* 0x000e300000000800 */
[----:B------:R-:W1:Y:S01]  /*0040*/  LDC.64 R4, c[0x0][0x398] ;  /* 0x0000e600ff047b82 */ /* 0x000e620000000a00 */
[----:B0-----:R-:W-:-:S02]  /*0050*/  IMAD R3, R0, UR4, R3 ;  /* 0x0000000400037c24 */ /* 0x001fc4000f8e0203 */
[----:B-1----:R-:W-:-:S05]  /*0060*/  IMAD R0, R5, R4, RZ ;  /* 0x0000000405007224 */ /* 0x002fca00078e02ff */
[----:B------:R-:W-:-:S13]  /*0070*/  ISETP.GE.AND P0, PT, R3, R0, PT ;  /* 0x000000000300720c */ /* 0x000fda0003f06270 */
[----:B------:R-:W-:Y:S05]  /*0080*/  @P0 EXIT ;  /* 0x000000000000094d */ /* 0x000fea0003800000 */
[----:B------:R-:W-:Y:S01]  /*0090*/  IABS R9, R4 ;  /* 0x0000000400097213 */ /* 0x000fe20000000000 */
[----:B------:R-:W0:Y:S01]  /*00a0*/  LDC R8, c[0x0][0x3a0] ;  /* 0x0000e800ff087b82 */ /* 0x000e220000000800 */
[----:B------:R-:W1:Y:S02]  /*00b0*/  LDCU.64 UR4, c[0x0][0x358] ;  /* 0x00006b00ff0477ac */ /* 0x000e640008000a00 */
[----:B------:R-:W2:Y:S01]  /*00c0*/  I2F.RP R0, R9 ;  /* 0x0000000900007306 */ /* 0x000ea20000209400 */
[----:B------:R-:W3:Y:S04]  /*00d0*/  LDCU.64 UR6, c[0x0][0x380] ;  /* 0x00007000ff0677ac */ /* 0x000ee80008000a00 */
[----:B------:R-:W4:Y:S03]  /*00e0*/  LDC.64 R12, c[0x0][0x390] ;  /* 0x0000e400ff0c7b82 */ /* 0x000f260000000a00 */
[----:B--2---:R-:W2:Y:S02]  /*00f0*/  MUFU.RCP R0, R0 ;  /* 0x0000000000007308 */ /* 0x004ea40000001000 */
[----:B--2---:R-:W-:-:S06]  /*0100*/  VIADD R6, R0, 0xffffffe ;  /* 0x0ffffffe00067836 */ /* 0x004fcc0000000000 */
[----:B------:R2:W5:Y:S02]  /*0110*/  F2I.FTZ.U32.TRUNC.NTZ R7, R6 ;  /* 0x0000000600077305 */ /* 0x000564000021f000 */
[----:B--2---:R-:W-:Y:S02]  /*0120*/  IMAD.MOV.U32 R6, RZ, RZ, RZ ;  /* 0x000000ffff067224 */ /* 0x004fe400078e00ff */
[----:B-----5:R-:W-:-:S04]  /*0130*/  IMAD.MOV R2, RZ, RZ, -R7 ;  /* 0x000000ffff027224 */ /* 0x020fc800078e0a07 */
[----:B------:R-:W-:Y:S01]  /*0140*/  IMAD R11, R2, R9, RZ ;  /* 0x00000009020b7224 */ /* 0x000fe200078e02ff */
[----:B------:R-:W-:-:S03]  /*0150*/  IABS R2, R3 ;  /* 0x0000000300027213 */ /* 0x000fc60000000000 */
[----:B------:R-:W-:-:S06]  /*0160*/  IMAD.HI.U32 R7, R7, R11, R6 ;  /* 0x0000000b07077227 */ /* 0x000fcc00078e0006 */
[----:B------:R-:W-:-:S04]  /*0170*/  IMAD.HI.U32 R7, R7, R2, RZ ;  /* 0x0000000207077227 */ /* 0x000fc800078e00ff */
[----:B------:R-:W-:-:S04]  /*0180*/  IMAD.MOV R0, RZ, RZ, -R7 ;  /* 0x000000ffff007224 */ /* 0x000fc800078e0a07 */
[----:B------:R-:W-:-:S05]  /*0190*/  IMAD R0, R9, R0, R2 ;  /* 0x0000000009007224 */ /* 0x000fca00078e0202 */
[----:B------:R-:W-:-:S13]  /*01a0*/  ISETP.GT.U32.AND P1, PT, R9, R0, PT ;  /* 0x000000000900720c */ /* 0x000fda0003f24070 */
[----:B------:R-:W-:Y:S02]  /*01b0*/  @!P1 IMAD.IADD R0, R0, 0x1, -R9 ;  /* 0x0000000100009824 */ /* 0x000fe400078e0a09 */
[----:B------:R-:W-:Y:S01]  /*01c0*/  @!P1 VIADD R7, R7, 0x1 ;  /* 0x0000000107079836 */ /* 0x000fe20000000000 */
[----:B------:R-:W-:Y:S02]  /*01d0*/  ISETP.NE.AND P1, PT, R4, RZ, PT ;  /* 0x000000ff0400720c */ /* 0x000fe40003f25270 */
[----:B------:R-:W-:Y:S02]  /*01e0*/  ISETP.GE.U32.AND P0, PT, R0, R9, PT ;  /* 0x000000090000720c */ /* 0x000fe40003f06070 */
[----:B------:R-:W-:-:S04]  /*01f0*/  LOP3.LUT R0, R3, R4, RZ, 0x3c, !PT ;  /* 0x0000000403007212 */ /* 0x000fc800078e3cff */
[----:B------:R-:W-:Y:S02]  /*0200*/  ISETP.GE.AND P2, PT, R0, RZ, PT ;  /* 0x000000ff0000720c */ /* 0x000fe40003f46270 */
[----:B0-----:R-:W-:-:S04]  /*0210*/  LEA.HI R0, R8, R8, RZ, 0x1 ;  /* 0x0000000808007211 */ /* 0x001fc800078f08ff */
[----:B------:R-:W-:Y:S01]  /*0220*/  SHF.R.S32.HI R0, RZ, 0x1, R0 ;  /* 0x00000001ff007819 */ /* 0x000fe20000011400 */
[----:B------:R-:W-:-:S06]  /*0230*/  @P0 VIADD R7, R7, 0x1 ;  /* 0x0000000107070836 */ /* 0x000fcc0000000000 */
[----:B------:R-:W-:Y:S01]  /*0240*/  @!P2 IMAD.MOV R7, RZ, RZ, -R7 ;  /* 0x000000ffff07a224 */ /* 0x000fe200078e0a07 */
[----:B------:R-:W-:-:S05]  /*0250*/  @!P1 LOP3.LUT R7, RZ, R4, RZ, 0x33, !PT ;  /* 0x00000004ff079212 */ /* 0x000fca00078e33ff */
[----:B------:R-:W-:Y:S02]  /*0260*/  IMAD.MOV R11, RZ, RZ, -R7 ;  /* 0x000000ffff0b7224 */ /* 0x000fe400078e0a07 */
[--C-:B------:R-:W-:Y:S02]  /*0270*/  IMAD.IADD R6, R7, 0x1, -R0.reuse ;  /* 0x0000000107067824 */ /* 0x100fe400078e0a00 */
[----:B------:R-:W-:Y:S02]  /*0280*/  IMAD R11, R4, R11, R3 ;  /* 0x0000000b040b7224 */ /* 0x000fe400078e0203 */
[C---:B------:R-:W-:Y:S01]  /*0290*/  IMAD R10, R6.reuse, R4, RZ ;  /* 0x00000004060a7224 */ /* 0x040fe200078e02ff */
[----:B------:R-:W-:Y:S01]  /*02a0*/  ISETP.GE.AND P0, PT, R6, R5, PT ;  /* 0x000000050600720c */ /* 0x000fe20003f06270 */
[----:B------:R-:W-:Y:S02]  /*02b0*/  IMAD.IADD R11, R11, 0x1, -R0 ;  /* 0x000000010b0b7824 */ /* 0x000fe400078e0a00 */
[----:B----4-:R-:W-:-:S03]  /*02c0*/  IMAD.WIDE R2, R3, 0x4, R12 ;  /* 0x0000000403027825 */ /* 0x010fc600078e020c */
[----:B------:R-:W-:Y:S02]  /*02d0*/  ISETP.GE.OR P0, PT, R11, R4, P0 ;  /* 0x000000040b00720c */ /* 0x000fe40000706670 */
[----:B------:R-:W-:-:S04]  /*02e0*/  LOP3.LUT R0, R6, R11, RZ, 0xfc, !PT ;  /* 0x0000000b06007212 */ /* 0x000fc800078efcff */
[----:B------:R-:W-:-:S13]  /*02f0*/  ISETP.LT.OR P2, PT, R0, RZ, P0 ;  /* 0x000000ff0000720c */ /* 0x000fda0000741670 */
[----:B------:R-:W0:Y:S01]  /*0300*/  @!P2 LDC.64 R16, c[0x0][0x380] ;  /* 0x0000e000ff10ab82 */ /* 0x000e220000000a00 */
[----:B------:R-:W-:Y:S01]  /*0310*/  @!P2 IMAD.IADD R7, R11, 0x1, R10 ;  /* 0x000000010b07a824 */ /* 0x000fe200078e020a */
[----:B-1----:R-:W2:Y:S06]  /*0320*/  @!P2 LDG.E R18, desc[UR4][R2.64] ;  /* 0x000000040212a981 */ /* 0x002eac000c1e1900 */
[----:B------:R-:W1:Y:S01]  /*0330*/  @!P2 LDC.64 R14, c[0x0][0x388] ;  /* 0x0000e200ff0eab82 */ /* 0x000e620000000a00 */
[----:B0-----:R-:W-:-:S05]  /*0340*/  @!P2 IMAD.WIDE R12, R7, 0x4, R16 ;  /* 0x00000004070ca825 */ /* 0x001fca00078e0210 */
[----:B------:R3:W2:Y:S04]  /*0350*/  @!P2 LDG.E R7, desc[UR4][R12.64] ;  /* 0x000000040c07a981 */ /* 0x0006a8000c1e1900 */
[----:B-1----:R-:W2:Y:S01]  /*0360*/  @!P2 LDG.E R14, desc[UR4][R14.64] ;  /* 0x000000040e0ea981 */ /* 0x002ea2000c1e1900 */
[C---:B------:R-:W-:Y:S01]  /*0370*/  ISETP.GE.AND P0, PT, R11.reuse, -0x1, PT ;  /* 0xffffffff0b00780c */ /* 0x040fe20003f06270 */
[----:B------:R-:W-:-:S03]  /*0380*/  VIADD R9, R11, 0x1 ;  /* 0x000000010b097836 */ /* 0x000fc60000000000 */
[----:B------:R-:W-:-:S04]  /*0390*/  ISETP.LT.OR P1, PT, R6, RZ, !P0 ;  /* 0x000000ff0600720c */ /* 0x000fc80004721670 */
[----:B------:R-:W-:-:S04]  /*03a0*/  ISETP.GE.OR P1, PT, R6, R5, P1 ;  /* 0x000000050600720c */ /* 0x000fc80000f26670 */
[----:B------:R-:W-:Y:S02]  /*03b0*/  ISETP.GE.OR P1, PT, R9, R4, P1 ;  /* 0x000000040900720c */ /* 0x000fe40000f26670 */
[----:B------:R-:W-:Y:S02]  /*03c0*/  SHF.R.S32.HI R0, RZ, 0x1f, R11 ;  /* 0x0000001fff007819 */ /* 0x000fe4000001140b */
[----:B------:R-:W-:-:S09]  /*03d0*/  IADD3 R19, P3, PT, R11, R10, RZ ;  /* 0x0000000a0b137210 */ /* 0x000fd20007f7e0ff */
[----:B------:R-:W0:Y:S01]  /*03e0*/  @!P1 LDC.64 R16, c[0x0][0x388] ;  /* 0x0000e200ff109b82 */ /* 0x000e220000000a00 */
[----:B------:R-:W-:Y:S02]  /*03f0*/  LEA.HI.X.SX32 R20, R10, R0, 0x1, P3 ;  /* 0x000000000a147211 */ /* 0x000fe400018f0eff */
[----:B---3--:R-:W-:-:S04]  /*0400*/  LEA R12, P3, R19, UR6, 0x2 ;  /* 0x00000006130c7c11 */ /* 0x008fc8000f8610ff */
[----:B------:R-:W-:Y:S02]  /*0410*/  LEA.HI.X R13, R19, UR7, R20, 0x2, P3 ;  /* 0x00000007130d7c11 */ /* 0x000fe400098f1414 */
[----:B------:R-:W-:Y:S01]  /*0420*/  ISETP.GE.AND P4, PT, R11, -0x2, PT ;  /* 0xfffffffe0b00780c */ /* 0x000fe20003f86270 */
[----:B--2---:R-:W-:-:S05]  /*0430*/  @!P2 FFMA R19, R7, R14, R18 ;  /* 0x0000000e0713a223 */ /* 0x004fca0000000012 */
[----:B------:R1:W-:Y:S04]  /*0440*/  @!P2 STG.E desc[UR4][R2.64], R19 ;  /* 0x000000130200a986 */ /* 0x0003e8000c101904 */
[----:B0-----:R-:W2:Y:S04]  /*0450*/  @!P1 LDG.E R17, desc[UR4][R16.64+0x4] ;  /* 0x0000040410119981 */ /* 0x001ea8000c1e1900 */
[----:B------:R-:W2:Y:S04]  /*0460*/  @!P1 LDG.E R18, desc[UR4][R12.64+0x4] ;  /* 0x000004040c129981 */ /* 0x000ea8000c1e1900 */
[----:B------:R-:W2:Y:S01]  /*0470*/  @!P1 LDG.E R21, desc[UR4][R2.64] ;  /* 0x0000000402159981 */ /* 0x000ea2000c1e1900 */
[----:B------:R-:W-:Y:S01]  /*0480*/  ISETP.LT.OR P2, PT, R6, RZ, !P4 ;  /* 0x000000ff0600720c */ /* 0x000fe20006741670 */
[----:B------:R-:W-:-:S03]  /*0490*/  VIADD R7, R11, 0x2 ;  /* 0x000000020b077836 */ /* 0x000fc60000000000 */
[----:B------:R-:W-:-:S04]  /*04a0*/  ISETP.GE.OR P2, PT, R6, R5, P2 ;  /* 0x000000050600720c */ /* 0x000fc80001746670 */
[----:B------:R-:W-:-:S13]  /*04b0*/  ISETP.GE.OR P2, PT, R7, R4, P2 ;  /* 0x000000040700720c */ /* 0x000fda0001746670 */
[----:B------:R-:W0:Y:S01]  /*04c0*/  @!P2 LDC.64 R14, c[0x0][0x388] ;  /* 0x0000e200ff0eab82 */ /* 0x000e220000000a00 */
[----:B------:R-:W-:Y:S02]  /*04d0*/  VIADD R20, R6, 0x1 ;  /* 0x0000000106147836 */ /* 0x000fe40000000000 */
[----:B--2---:R-:W-:-:S05]  /*04e0*/  @!P1 FFMA R21, R18, R17, R21 ;  /* 0x0000001112159223 */ /* 0x004fca0000000015 */
[----:B------:R-:W2:Y:S01]  /*04f0*/  LDC.64 R16, c[0x0][0x388] ;  /* 0x0000e200ff107b82 */ /* 0x000ea20000000a00 */
[----:B------:R3:W-:Y:S04]  /*0500*/  @!P1 STG.E desc[UR4][R2.64], R21 ;  /* 0x0000001502009986 */ /* 0x0007e8000c101904 */
[----:B------:R4:W5:Y:S04]  /*0510*/  @!P2 LDG.E R22, desc[UR4][R12.64+0x8] ;  /* 0x000008040c16a981 */ /* 0x000968000c1e1900 */
[----:B0-----:R-:W5:Y:S04]  /*0520*/  @!P2 LDG.E R15, desc[UR4][R14.64+0x8] ;  /* 0x000008040e0fa981 */ /* 0x001f68000c1e1900 */
[----:B------:R-:W5:Y:S01]  /*0530*/  @!P2 LDG.E R23, desc[UR4][R2.64] ;  /* 0x000000040217a981 */ /* 0x000f62000c1e1900 */
[----:B------:R-:W-:-:S04]  /*0540*/  ISETP.GE.AND P1, PT, R11, R4, PT ;  /* 0x000000040b00720c */ /* 0x000fc80003f26270 */
[----:B------:R-:W-:-:S04]  /*0550*/  ISETP.GT.AND P1, PT, R11, -0x1, !P1 ;  /* 0xffffffff0b00780c */ /* 0x000fc80004f24270 */
[----:B------:R-:W-:-:S04]  /*0560*/  ISETP.LT.OR P3, PT, R6, -0x1, !P1 ;  /* 0xffffffff0600780c */ /* 0x000fc80004f61670 */
[----:B------:R-:W-:-:S13]  /*0570*/  ISETP.GE.OR P3, PT, R20, R5, P3 ;  /* 0x000000051400720c */ /* 0x000fda0001f66670 */
[----:B-1----:R-:W0:Y:S01]  /*0580*/  @!P3 LDC.64 R18, c[0x0][0x380] ;  /* 0x0000e000ff12bb82 */ /* 0x002e220000000a00 */
[----:B------:R-:W-:-:S04]  /*0590*/  IMAD.IADD R10, R10, 0x1, R4 ;  /* 0x000000010a0a7824 */ /* 0x000fc800078e0204 */
[----:B----4-:R-:W-:-:S04]  /*05a0*/  @!P3 IMAD.IADD R13, R11, 0x1, R10 ;  /* 0x000000010b0db824 */ /* 0x010fc800078e020a */
[----:B0-----:R-:W-:-:S04]  /*05b0*/  @!P3 IMAD.WIDE R18, R13, 0x4, R18 ;  /* 0x000000040d12b825 */ /* 0x001fc800078e0212 */
[----:B--2---:R-:W-:-:S04]  /*05c0*/  IMAD.WIDE R12, R8, 0x4, R16 ;  /* 0x00000004080c7825 */ /* 0x004fc800078e0210 */
[----:B-----5:R-:W-:-:S05]  /*05d0*/  @!P2 FFMA R15, R22, R15, R23 ;  /* 0x0000000f160fa223 */ /* 0x020fca0000000017 */
[----:B------:R0:W-:Y:S04]  /*05e0*/  @!P2 STG.E desc[UR4][R2.64], R15 ;  /* 0x0000000f0200a986 */ /* 0x0001e8000c101904 */
[----:B------:R-:W2:Y:S04]  /*05f0*/  @!P3 LDG.E R18, desc[UR4][R18.64] ;  /* 0x000000041212b981 */ /* 0x000ea8000c1e1900 */
[----:B------:R-:W2:Y:S04]  /*0600*/  @!P3 LDG.E R23, desc[UR4][R2.64] ;  /* 0x000000040217b981 */ /* 0x000ea8000c1e1900 */
[----:B------:R-:W2:Y:S01]  /*0610*/  @!P3 LDG.E R17, desc[UR4][R12.64] ;  /* 0x000000040c11b981 */ /* 0x000ea2000c1e1900 */
[----:B------:R-:W-:-:S02]  /*0620*/  ISETP.GE.AND P2, PT, R9, R4, PT ;  /* 0x000000040900720c */ /* 0x000fc40003f46270 */
[----:B------:R-:W-:Y:S02]  /*0630*/  VIMNMX R16, PT, PT, R6, R11, PT ;  /* 0x0000000b06107248 */ /* 0x000fe40003fe0100 */
[----:B------:R-:W-:-:S04]  /*0640*/  ISETP.GE.OR P2, PT, R20, R5, P2 ;  /* 0x000000051400720c */ /* 0x000fc80001746670 */
[----:B------:R-:W-:Y:S02]  /*0650*/  ISETP.LT.OR P2, PT, R16, -0x1, P2 ;  /* 0xffffffff1000780c */ /* 0x000fe40001741670 */
[----:B------:R-:W-:Y:S02]  /*0660*/  ISETP.LT.OR P4, PT, R6, -0x1, !P4 ;  /* 0xffffffff0600780c */ /* 0x000fe40006781670 */
[----:B---3--:R-:W-:Y:S02]  /*0670*/  IADD3 R21, P5, PT, R11, R10, RZ ;  /* 0x0000000a0b157210 */ /* 0x008fe40007fbe0ff */
[----:B------:R-:W-:Y:S02]  /*0680*/  ISETP.GE.OR P4, PT, R20, R5, P4 ;  /* 0x000000051400720c */ /* 0x000fe40002786670 */
[----:B------:R-:W-:Y:S01]  /*0690*/  LEA.HI.X.SX32 R20, R10, R0, 0x1, P5 ;  /* 0x000000000a147211 */ /* 0x000fe200028f0eff */
[----:B------:R-:W-:Y:S01]  /*06a0*/  BSSY.RECONVERGENT B0, `(.L_x_0) ;  /* 0x000000c000007945 */ /* 0x000fe20003800200 */
[----:B------:R-:W-:-:S02]  /*06b0*/  LEA R14, P5, R21, UR6, 0x2 ;  /* 0x00000006150e7c11 */ /* 0x000fc4000f8a10ff */
[----:B------:R-:W-:Y:S02]  /*06c0*/  ISETP.GE.OR P4, PT, R7, R4, P4 ;  /* 0x000000040700720c */ /* 0x000fe40002786670 */
[----:B0-----:R-:W-:Y:S01]  /*06d0*/  LEA.HI.X R15, R21, UR7, R20, 0x2, P5 ;  /* 0x00000007150f7c11 */ /* 0x001fe2000a8f1414 */
[----:B--2---:R-:W-:-:S05]  /*06e0*/  @!P3 FFMA R17, R18, R17, R23 ;  /* 0x000000111211b223 */ /* 0x004fca0000000017 */
[----:B------:R0:W-:Y:S01]  /*06f0*/  @!P3 STG.E desc[UR4][R2.64], R17 ;  /* 0x000000110200b986 */ /* 0x0001e2000c101904 */
[----:B------:R-:W-:Y:S05]  /*0700*/  @P2 BRA `(.L_x_1) ;  /* 0x0000000000142947 */ /* 0x000fea0003800000 */
[----:B0-----:R-:W2:Y:S04]  /*0710*/  LDG.E R17, desc[UR4][R14.64+0x4] ;  /* 0x000004040e117981 */ /* 0x001ea8000c1e1900 */
[----:B------:R-:W2:Y:S04]  /*0720*/  LDG.E R18, desc[UR4][R12.64+0x4] ;  /* 0x000004040c127981 */ /* 0x000ea8000c1e1900 */
[----:B------:R-:W2:Y:S02]  /*0730*/  LDG.E R20, desc[UR4][R2.64] ;  /* 0x0000000402147981 */ /* 0x000ea4000c1e1900 */
[----:B--2---:R-:W-:-:S05]  /*0740*/  FFMA R17, R17, R18, R20 ;  /* 0x0000001211117223 */ /* 0x004fca0000000014 */
[----:B------:R1:W-:Y:S02]  /*0750*/  STG.E desc[UR4][R2.64], R17 ;  /* 0x0000001102007986 */ /* 0x0003e4000c101904 */
.L_x_1:
[----:B------:R-:W-:Y:S05]  /*0760*/  BSYNC.RECONVERGENT B0 ;  /* 0x0000000000007941 */ /* 0x000fea0003800200 */
.L_x_0:
[----:B------:R-:W2:Y:S04]  /*0770*/  @!P4 LDG.E R14, desc[UR4][R14.64+0x8] ;  /* 0x000008040e0ec981 */ /* 0x000ea8000c1e1900 */
[----:B01----:R-:W2:Y:S04]  /*0780*/  @!P4 LDG.E R17, desc[UR4][R12.64+0x8] ;  /* 0x000008040c11c981 */ /* 0x003ea8000c1e1900 */
[----:B------:R-:W2:Y:S01]  /*0790*/  @!P4 LDG.E R23, desc[UR4][R2.64] ;  /* 0x000000040217c981 */ /* 0x000ea2000c1e1900 */
[C---:B------:R-:W-:Y:S01]  /*07a0*/  VIADD R20, R6.reuse, 0x2 ;  /* 0x0000000206147836 */ /* 0x040fe20000000000 */
[----:B------:R-:W-:Y:S01]  /*07b0*/  ISETP.LT.OR P1, PT, R6, -0x2, !P1 ;  /* 0xfffffffe0600780c */ /* 0x000fe20004f21670 */
[----:B------:R-:W-:-:S03]  /*07c0*/  IMAD.IADD R10, R10, 0x1, R4 ;  /* 0x000000010a0a7824 */ /* 0x000fc600078e0204 */
[----:B------:R-:W-:-:S13]  /*07d0*/  ISETP.GE.OR P1, PT, R20, R5, P1 ;  /* 0x000000051400720c */ /* 0x000fda0000f26670 */
[----:B------:R-:W0:Y:S01]  /*07e0*/  @!P1 LDC.64 R18, c[0x0][0x380] ;  /* 0x0000e000ff129b82 */ /* 0x000e220000000a00 */
[----:B------:R-:W-:-:S04]  /*07f0*/  @!P1 IMAD.IADD R21, R11, 0x1, R10 ;  /* 0x000000010b159824 */ /* 0x000fc800078e020a */
[----:B0-----:R-:W-:-:S04]  /*0800*/  @!P1 IMAD.WIDE R18, R21, 0x4, R18 ;  /* 0x0000000415129825 */ /* 0x001fc800078e0212 */
[----:B--2---:R-:W-:Y:S01]  /*0810*/  @!P4 FFMA R17, R14, R17, R23 ;  /* 0x000000110e11c223 */ /* 0x004fe20000000017 */
[----:B------:R-:W-:-:S04]  /*0820*/  IMAD.WIDE R14, R8, 0x4, R12 ;  /* 0x00000004080e7825 */ /* 0x000fc800078e020c */
[----:B------:R0:W-:Y:S04]  /*0830*/  @!P4 STG.E desc[UR4][R2.64], R17 ;  /* 0x000000110200c986 */ /* 0x0001e8000c101904 */
[----:B------:R-:W2:Y:S04]  /*0840*/  @!P1 LDG.E R18, desc[UR4][R18.64] ;  /* 0x0000000412129981 */ /* 0x000ea8000c1e1900 */
[----:B------:R-:W2:Y:S04]  /*0850*/  @!P1 LDG.E R13, desc[UR4][R14.64] ;  /* 0x000000040e0d9981 */ /* 0x000ea8000c1e1900 */
[----:B------:R-:W2:Y:S01]  /*0860*/  @!P1 LDG.E R21, desc[UR4][R2.64] ;  /* 0x0000000402159981 */ /* 0x000ea2000c1e1900 */
[----:B------:R-:W-:Y:S01]  /*0870*/  ISETP.LT.OR P0, PT, R6, -0x2, !P0 ;  /* 0xfffffffe0600780c */ /* 0x000fe20004701670 */
[----:B------:R-:W-:Y:S01]  /*0880*/  BSSY.RECONVERGENT B0, `(.L_x_2) ;  /* 0x0000012000007945 */ /* 0x000fe20003800200 */
[----:B------:R-:W-:-:S02]  /*0890*/  IADD3 R11, P3, PT, R11, R10, RZ ;  /* 0x0000000a0b0b7210 */ /* 0x000fc40007f7e0ff */
[-C--:B------:R-:W-:Y:S02]  /*08a0*/  ISETP.GE.OR P0, PT, R20, R5.reuse, P0 ;  /* 0x000000051400720c */ /* 0x080fe40000706670 */
[-C--:B------:R-:W-:Y:S02]  /*08b0*/  ISETP.GE.AND P2, PT, R7, R4.reuse, PT ;  /* 0x000000040700720c */ /* 0x080fe40003f46270 */
[----:B------:R-:W-:Y:S02]  /*08c0*/  ISETP.GE.OR P0, PT, R9, R4, P0 ;  /* 0x000000040900720c */ /* 0x000fe40000706670 */
[----:B------:R-:W-:Y:S02]  /*08d0*/  LEA.HI.X.SX32 R0, R10, R0, 0x1, P3 ;  /* 0x000000000a007211 */ /* 0x000fe400018f0eff */
[----:B------:R-:W-:Y:S02]  /*08e0*/  ISETP.GE.OR P2, PT, R20, R5, P2 ;  /* 0x000000051400720c */ /* 0x000fe40001746670 */
[----:B------:R-:W-:-:S02]  /*08f0*/  LEA R6, P3, R11, UR6, 0x2 ;  /* 0x000000060b067c11 */ /* 0x000fc4000f8610ff */
[----:B------:R-:W-:Y:S02]  /*0900*/  ISETP.LT.OR P2, PT, R16, -0x2, P2 ;  /* 0xfffffffe1000780c */ /* 0x000fe40001741670 */
[----:B------:R-:W-:Y:S01]  /*0910*/  LEA.HI.X R7, R11, UR7, R0, 0x2, P3 ;  /* 0x000000070b077c11 */ /* 0x000fe200098f1400 */
[----:B--2---:R-:W-:-:S05]  /*0920*/  @!P1 FFMA R13, R18, R13, R21 ;  /* 0x0000000d120d9223 */ /* 0x004fca0000000015 */
[----:B------:R0:W-:Y:S01]  /*0930*/  @!P1 STG.E desc[UR4][R2.64], R13 ;  /* 0x0000000d02009986 */ /* 0x0001e2000c101904 */
[----:B------:R-:W-:Y:S05]  /*0940*/  @P0 BRA `(.L_x_3) ;  /* 0x0000000000140947 */ /* 0x000fea0003800000 */
[----:B------:R-:W2:Y:S04]  /*0950*/  LDG.E R0, desc[UR4][R6.64+0x4] ;  /* 0x0000040406007981 */ /* 0x000ea8000c1e1900 */
[----:B------:R-:W2:Y:S04]  /*0960*/  LDG.E R5, desc[UR4][R14.64+0x4] ;  /* 0x000004040e057981 */ /* 0x000ea8000c1e1900 */
[----:B------:R-:W2:Y:S02]  /*0970*/  LDG.E R9, desc[UR4][R2.64] ;  /* 0x0000000402097981 */ /* 0x000ea4000c1e1900 */
[----:B--2---:R-:W-:-:S05]  /*0980*/  FFMA R5, R0, R5, R9 ;  /* 0x0000000500057223 */ /* 0x004fca0000000009 */
[----:B------:R1:W-:Y:S02]  /*0990*/  STG.E desc[UR4][R2.64], R5 ;  /* 0x0000000502007986 */ /* 0x0003e4000c101904 */
.L_x_3:
[----:B------:R-:W-:Y:S05]  /*09a0*/  BSYNC.RECONVERGENT B0 ;  /* 0x0000000000007941 */ /* 0x000fea0003800200 */
.L_x_2:
[----:B------:R-:W-:Y:S05]  /*09b0*/  @P2 EXIT ;  /* 0x000000000000294d */ /* 0x000fea0003800000 */
[----:B------:R-:W2:Y:S04]  /*09c0*/  LDG.E R6, desc[UR4][R6.64+0x8] ;  /* 0x0000080406067981 */ /* 0x000ea8000c1e1900 */
[----:B------:R-:W2:Y:S04]  /*09d0*/  LDG.E R15, desc[UR4][R14.64+0x8] ;  /* 0x000008040e0f7981 */ /* 0x000ea8000c1e1900 */
[----:B-1----:R-:W2:Y:S02]  /*09e0*/  LDG.E R5, desc[UR4][R2.64] ;  /* 0x0000000402057981 */ /* 0x002ea4000c1e1900 */
[----:B--2---:R-:W-:-:S05]  /*09f0*/  FFMA R5, R6, R15, R5 ;  /* 0x0000000f06057223 */ /* 0x004fca0000000005 */
[----:B------:R-:W-:Y:S01]  /*0a00*/  STG.E desc[UR4][R2.64], R5 ;  /* 0x0000000502007986 */ /* 0x000fe2000c101904 */
[----:B------:R-:W-:Y:S05]  /*0a10*/  EXIT ;  /* 0x000000000000794d */ /* 0x000fea0003800000 */
.L_x_4:
[----:B------:R-:W-:-:S00]  /*0a20*/  BRA `(.L_x_4) ;  /* 0xfffffffc00fc7947 */ /* 0x000fc0000383ffff */
[----:B------:R-:W-:-:S00]  /*0a30*/  NOP ;  /* 0x0000000000007918 */ /* 0x000fc00000000000 */
        /* <DEDUP_REMOVED lines=12> */
.L_x_6:


//--------------------- .text._Z9addKernelPiPKiS1_ --------------------------
	.section	.text._Z9addKernelPiPKiS1_,"ax",@progbits
	.align	128
        .global         _Z9addKernelPiPKiS1_
        .type           _Z9addKernelPiPKiS1_,@function
        .size           _Z9addKernelPiPKiS1_,(.L_x_7 - _Z9addKernelPiPKiS1_)
        .other          _Z9addKernelPiPKiS1_,@"STO_CUDA_ENTRY STV_DEFAULT"
_Z9addKernelPiPKiS1_:
.text._Z9addKernelPiPKiS1_:
[----:B------:R-:W-:Y:S01]  /*0000*/  LDC R1, c[0x0][0x37c] ;  /* 0x0000df00ff017b82 */ /* 0x000fe20000000800 */
[----:B------:R-:W0:Y:S07]  /*0010*/  S2R R9, SR_TID.X ;  /* 0x0000000000097919 */ /* 0x000e2e0000002100 */
[----:B------:R-:W0:Y:S01]  /*0020*/  LDC.64 R2, c[0x0][0x388] ;  /* 0x0000e200ff027b82 */ /* 0x000e220000000a00 */
[----:B------:R-:W1:Y:S07]  /*0030*/  LDCU.64 UR4, c[0x0][0x358] ;  /* 0x00006b00ff0477ac */ /* 0x000e6e0008000a00 */
[----:B------:R-:W2:Y:S08]  /*0040*/  LDC.64 R4, c[0x0][0x390] ;  /* 0x0000e400ff047b82 */ /* 0x000eb00000000a00 */
[----:B------:R-:W3:Y:S01]  /*0050*/  LDC.64 R6, c[0x0][0x380] ;  /* 0x0000e000ff067b82 */ /* 0x000ee20000000a00 */
[----:B0-----:R-:W-:-:S04]  /*0060*/  IMAD.WIDE.U32 R2, R9, 0x4, R2 ;  /* 0x0000000409027825 */ /* 0x001fc800078e0002 */
[C---:B--2---:R-:W-:Y:S02]  /*0070*/  IMAD.WIDE.U32 R4, R9.reuse, 0x4, R4 ;  /* 0x0000000409047825 */ /* 0x044fe400078e0004 */
[----:B-1----:R-:W2:Y:S04]  /*0080*/  LDG.E R2, desc[UR4][R2.64] ;  /* 0x0000000402027981 */ /* 0x002ea8000c1e1900 */
[----:B------:R-:W2:Y:S01]  /*0090*/  LDG.E R5, desc[UR4][R4.64] ;  /* 0x0000000404057981 */ /* 0x000ea2000c1e1900 */
[----:B---3--:R-:W-:Y:S01]  /*00a0*/  IMAD.WIDE.U32 R6, R9, 0x4, R6 ;  /* 0x0000000409067825 */ /* 0x008fe200078e0006 */
[----:B--2---:R-:W-:-:S05]  /*00b0*/  IADD3 R9, PT, PT, R2, R5, RZ ;  /* 0x0000000502097210 */ /* 0x004fca0007ffe0ff */
[----:B------:R-:W-:Y:S01]  /*00c0*/  STG.E desc[UR4][R6.64], R9 ;  /* 0x0000000906007986 */ /* 0x000fe2000c101904 */
[----:B------:R-:W-:Y:S05]  /*00d0*/  EXIT ;  /* 0x000000000000794d */ /* 0x000fea0003800000 */
.L_x_5:
        /* <DEDUP_REMOVED lines=10> */
.L_x_7:


//--------------------- .nv.shared.reserved.0     --------------------------
	.section	.nv.shared.reserved.0,"aw",@nobits
	.weak		__nv_reservedSMEM_offset_0_alias
	.size		__nv_reservedSMEM_offset_0_alias, 0, 64
	.other		__nv_reservedSMEM_offset_0_alias,@"STO_CUDA_RESERVED_SHARED STV_DEFAULT"
__nv_reservedSMEM_offset_0_alias:
	.zero		0
	.zero		64


//--------------------- .nv.constant0._Z4convPfS_S_iii --------------------------
	.section	.nv.constant0._Z4convPfS_S_iii,"a",@progbits
	.sectionflags	@""
	.align	4
.nv.constant0._Z4convPfS_S_iii:
	.zero		932


//--------------------- .nv.constant0._Z9addKernelPiPKiS1_ --------------------------
	.section	.nv.constant0._Z9addKernelPiPKiS1_,"a",@progbits
	.sectionflags	@""
	.align	4
.nv.constant0._Z9addKernelPiPKiS1_:
	.zero		920


//--------------------- SYMBOLS --------------------------

	.type		.nv.reservedSmem.offset0,@object
	.size		.nv.reservedSmem.offset0,0x4
